//
// Generated by NVIDIA NVVM Compiler
//
// Compiler Build ID: CL-36424714
// Cuda compilation tools, release 13.0, V13.0.88
// Based on NVVM 20.0.0
//

.version 9.0
.target sm_100
.address_size 64

	// .globl	_Z17calculateRankFiltPKhPhiii

.visible .entry _Z17calculateRankFiltPKhPhiii(
	.param .u64 .ptr .align 1 _Z17calculateRankFiltPKhPhiii_param_0,
	.param .u64 .ptr .align 1 _Z17calculateRankFiltPKhPhiii_param_1,
	.param .u32 _Z17calculateRankFiltPKhPhiii_param_2,
	.param .u32 _Z17calculateRankFiltPKhPhiii_param_3,
	.param .u32 _Z17calculateRankFiltPKhPhiii_param_4
)
{
	.reg .pred 	%p<38>;
	.reg .b16 	%rs<25>;
	.reg .b32 	%r<180>;
	.reg .b64 	%rd<39>;

	ld.param.u64 	%rd3, [_Z17calculateRankFiltPKhPhiii_param_0];
	ld.param.u64 	%rd2, [_Z17calculateRankFiltPKhPhiii_param_1];
	ld.param.u32 	%r36, [_Z17calculateRankFiltPKhPhiii_param_2];
	ld.param.u32 	%r37, [_Z17calculateRankFiltPKhPhiii_param_3];
	ld.param.u32 	%r38, [_Z17calculateRankFiltPKhPhiii_param_4];
	cvta.to.global.u64 	%rd1, %rd3;
	mov.u32 	%r39, %ctaid.x;
	mov.u32 	%r40, %ntid.x;
	mov.u32 	%r41, %tid.x;
	mad.lo.s32 	%r1, %r39, %r40, %r41;
	mov.u32 	%r42, %ctaid.y;
	mov.u32 	%r43, %ntid.y;
	mov.u32 	%r44, %tid.y;
	mad.lo.s32 	%r2, %r42, %r43, %r44;
	mad.lo.s32 	%r3, %r38, %r2, %r1;
	cvt.s64.s32 	%rd4, %r3;
	add.s64 	%rd5, %rd1, %rd4;
	ld.global.u8 	%rs1, [%rd5];
	neg.s32 	%r4, %r36;
	setp.lt.s32 	%p1, %r36, 0;
	mov.b16 	%rs24, 1;
	@%p1 bra 	$L__BB0_12;
	neg.s32 	%r5, %r37;
	neg.s32 	%r6, %r38;
	shl.b32 	%r46, %r36, 1;
	and.b32  	%r7, %r46, 6;
	and.b32  	%r8, %r36, 1;
	sub.s32 	%r9, 3, %r36;
	and.b32  	%r47, %r46, -8;
	neg.s32 	%r10, %r47;
	sub.s32 	%r11, %r1, %r36;
	mov.b32 	%r175, 1;
	mov.u32 	%r168, %r4;
$L__BB0_2:
	setp.lt.u32 	%p2, %r36, 4;
	add.s32 	%r48, %r168, %r2;
	setp.lt.s32 	%p3, %r48, %r37;
	shr.s32 	%r49, %r48, 31;
	and.b32  	%r50, %r49, %r37;
	selp.b32 	%r51, %r50, %r5, %p3;
	add.s32 	%r52, %r51, %r48;
	mul.lo.s32 	%r14, %r52, %r38;
	mov.u32 	%r176, %r4;
	@%p2 bra 	$L__BB0_6;
	mov.u32 	%r170, %r11;
	mov.u32 	%r171, %r10;
	mov.u32 	%r172, %r9;
$L__BB0_4:
	.pragma "nounroll";
	setp.lt.s32 	%p4, %r170, %r38;
	shr.s32 	%r53, %r170, 31;
	and.b32  	%r54, %r53, %r38;
	selp.b32 	%r55, %r54, %r6, %p4;
	add.s32 	%r56, %r14, %r55;
	add.s32 	%r57, %r56, %r170;
	cvt.s64.s32 	%rd6, %r57;
	add.s64 	%rd7, %rd1, %rd6;
	ld.global.u8 	%rs5, [%rd7];
	setp.lt.u16 	%p5, %rs5, %rs1;
	selp.u32 	%r58, 1, 0, %p5;
	add.s32 	%r59, %r175, %r58;
	add.s32 	%r60, %r170, 1;
	setp.lt.s32 	%p6, %r60, %r38;
	shr.s32 	%r61, %r60, 31;
	and.b32  	%r62, %r61, %r38;
	selp.b32 	%r63, %r62, %r6, %p6;
	add.s32 	%r64, %r14, %r63;
	add.s32 	%r65, %r60, %r64;
	cvt.s64.s32 	%rd8, %r65;
	add.s64 	%rd9, %rd1, %rd8;
	ld.global.u8 	%rs7, [%rd9];
	setp.lt.u16 	%p7, %rs7, %rs1;
	selp.u32 	%r66, 1, 0, %p7;
	add.s32 	%r67, %r59, %r66;
	add.s32 	%r68, %r170, 2;
	setp.lt.s32 	%p8, %r68, %r38;
	shr.s32 	%r69, %r68, 31;
	and.b32  	%r70, %r69, %r38;
	selp.b32 	%r71, %r70, %r6, %p8;
	add.s32 	%r72, %r14, %r71;
	add.s32 	%r73, %r68, %r72;
	cvt.s64.s32 	%rd10, %r73;
	add.s64 	%rd11, %rd1, %rd10;
	ld.global.u8 	%rs8, [%rd11];
	setp.lt.u16 	%p9, %rs8, %rs1;
	selp.u32 	%r74, 1, 0, %p9;
	add.s32 	%r75, %r67, %r74;
	add.s32 	%r76, %r170, 3;
	setp.lt.s32 	%p10, %r76, %r38;
	shr.s32 	%r77, %r76, 31;
	and.b32  	%r78, %r77, %r38;
	selp.b32 	%r79, %r78, %r6, %p10;
	add.s32 	%r80, %r14, %r79;
	add.s32 	%r81, %r76, %r80;
	cvt.s64.s32 	%rd12, %r81;
	add.s64 	%rd13, %rd1, %rd12;
	ld.global.u8 	%rs9, [%rd13];
	setp.lt.u16 	%p11, %rs9, %rs1;
	selp.u32 	%r82, 1, 0, %p11;
	add.s32 	%r83, %r75, %r82;
	add.s32 	%r84, %r170, 4;
	setp.lt.s32 	%p12, %r84, %r38;
	shr.s32 	%r85, %r84, 31;
	and.b32  	%r86, %r85, %r38;
	selp.b32 	%r87, %r86, %r6, %p12;
	add.s32 	%r88, %r14, %r87;
	add.s32 	%r89, %r84, %r88;
	cvt.s64.s32 	%rd14, %r89;
	add.s64 	%rd15, %rd1, %rd14;
	ld.global.u8 	%rs10, [%rd15];
	setp.lt.u16 	%p13, %rs10, %rs1;
	selp.u32 	%r90, 1, 0, %p13;
	add.s32 	%r91, %r83, %r90;
	add.s32 	%r92, %r170, 5;
	setp.lt.s32 	%p14, %r92, %r38;
	shr.s32 	%r93, %r92, 31;
	and.b32  	%r94, %r93, %r38;
	selp.b32 	%r95, %r94, %r6, %p14;
	add.s32 	%r96, %r14, %r95;
	add.s32 	%r97, %r92, %r96;
	cvt.s64.s32 	%rd16, %r97;
	add.s64 	%rd17, %rd1, %rd16;
	ld.global.u8 	%rs11, [%rd17];
	setp.lt.u16 	%p15, %rs11, %rs1;
	selp.u32 	%r98, 1, 0, %p15;
	add.s32 	%r99, %r91, %r98;
	add.s32 	%r100, %r170, 6;
	setp.lt.s32 	%p16, %r100, %r38;
	shr.s32 	%r101, %r100, 31;
	and.b32  	%r102, %r101, %r38;
	selp.b32 	%r103, %r102, %r6, %p16;
	add.s32 	%r104, %r14, %r103;
	add.s32 	%r105, %r100, %r104;
	cvt.s64.s32 	%rd18, %r105;
	add.s64 	%rd19, %rd1, %rd18;
	ld.global.u8 	%rs12, [%rd19];
	setp.lt.u16 	%p17, %rs12, %rs1;
	selp.u32 	%r106, 1, 0, %p17;
	add.s32 	%r107, %r99, %r106;
	add.s32 	%r108, %r170, 7;
	setp.lt.s32 	%p18, %r108, %r38;
	shr.s32 	%r109, %r108, 31;
	and.b32  	%r110, %r109, %r38;
	selp.b32 	%r111, %r110, %r6, %p18;
	add.s32 	%r112, %r14, %r111;
	add.s32 	%r113, %r108, %r112;
	cvt.s64.s32 	%rd20, %r113;
	add.s64 	%rd21, %rd1, %rd20;
	ld.global.u8 	%rs13, [%rd21];
	setp.lt.u16 	%p19, %rs13, %rs1;
	selp.u32 	%r114, 1, 0, %p19;
	add.s32 	%r175, %r107, %r114;
	add.s32 	%r172, %r172, 8;
	add.s32 	%r171, %r171, 8;
	add.s32 	%r170, %r170, 8;
	setp.ne.s32 	%p20, %r171, 0;
	@%p20 bra 	$L__BB0_4;
	add.s32 	%r176, %r172, -3;
$L__BB0_6:
	setp.lt.u32 	%p21, %r7, 3;
	@%p21 bra 	$L__BB0_8;
	add.s32 	%r115, %r176, %r1;
	setp.lt.s32 	%p22, %r115, %r38;
	shr.s32 	%r116, %r115, 31;
	and.b32  	%r117, %r116, %r38;
	selp.b32 	%r118, %r117, %r6, %p22;
	add.s32 	%r119, %r115, %r14;
	add.s32 	%r120, %r119, %r118;
	cvt.s64.s32 	%rd22, %r120;
	add.s64 	%rd23, %rd1, %rd22;
	ld.global.u8 	%rs14, [%rd23];
	setp.lt.u16 	%p23, %rs14, %rs1;
	selp.u32 	%r121, 1, 0, %p23;
	add.s32 	%r122, %r175, %r121;
	add.s32 	%r123, %r115, 1;
	setp.lt.s32 	%p24, %r123, %r38;
	shr.s32 	%r124, %r123, 31;
	and.b32  	%r125, %r124, %r38;
	selp.b32 	%r126, %r125, %r6, %p24;
	add.s32 	%r127, %r119, %r126;
	add.s32 	%r128, %r127, 1;
	cvt.s64.s32 	%rd24, %r128;
	add.s64 	%rd25, %rd1, %rd24;
	ld.global.u8 	%rs16, [%rd25];
	setp.lt.u16 	%p25, %rs16, %rs1;
	selp.u32 	%r129, 1, 0, %p25;
	add.s32 	%r130, %r122, %r129;
	add.s32 	%r131, %r115, 2;
	setp.lt.s32 	%p26, %r131, %r38;
	shr.s32 	%r132, %r131, 31;
	and.b32  	%r133, %r132, %r38;
	selp.b32 	%r134, %r133, %r6, %p26;
	add.s32 	%r135, %r119, %r134;
	add.s32 	%r136, %r135, 2;
	cvt.s64.s32 	%rd26, %r136;
	add.s64 	%rd27, %rd1, %rd26;
	ld.global.u8 	%rs17, [%rd27];
	setp.lt.u16 	%p27, %rs17, %rs1;
	selp.u32 	%r137, 1, 0, %p27;
	add.s32 	%r138, %r130, %r137;
	add.s32 	%r139, %r115, 3;
	setp.lt.s32 	%p28, %r139, %r38;
	shr.s32 	%r140, %r139, 31;
	and.b32  	%r141, %r140, %r38;
	selp.b32 	%r142, %r141, %r6, %p28;
	add.s32 	%r143, %r119, %r142;
	add.s32 	%r144, %r143, 3;
	cvt.s64.s32 	%rd28, %r144;
	add.s64 	%rd29, %rd1, %rd28;
	ld.global.u8 	%rs18, [%rd29];
	setp.lt.u16 	%p29, %rs18, %rs1;
	selp.u32 	%r145, 1, 0, %p29;
	add.s32 	%r175, %r138, %r145;
	add.s32 	%r176, %r176, 4;
$L__BB0_8:
	setp.eq.s32 	%p30, %r8, 0;
	@%p30 bra 	$L__BB0_10;
	add.s32 	%r146, %r176, %r1;
	setp.lt.s32 	%p31, %r146, %r38;
	shr.s32 	%r147, %r146, 31;
	and.b32  	%r148, %r147, %r38;
	selp.b32 	%r149, %r148, %r6, %p31;
	add.s32 	%r150, %r146, %r14;
	add.s32 	%r151, %r150, %r149;
	cvt.s64.s32 	%rd30, %r151;
	add.s64 	%rd31, %rd1, %rd30;
	ld.global.u8 	%rs19, [%rd31];
	setp.lt.u16 	%p32, %rs19, %rs1;
	selp.u32 	%r152, 1, 0, %p32;
	add.s32 	%r153, %r175, %r152;
	add.s32 	%r154, %r146, 1;
	setp.lt.s32 	%p33, %r154, %r38;
	shr.s32 	%r155, %r154, 31;
	and.b32  	%r156, %r155, %r38;
	selp.b32 	%r157, %r156, %r6, %p33;
	add.s32 	%r158, %r150, %r157;
	add.s32 	%r159, %r158, 1;
	cvt.s64.s32 	%rd32, %r159;
	add.s64 	%rd33, %rd1, %rd32;
	ld.global.u8 	%rs21, [%rd33];
	setp.lt.u16 	%p34, %rs21, %rs1;
	selp.u32 	%r160, 1, 0, %p34;
	add.s32 	%r175, %r153, %r160;
	add.s32 	%r176, %r176, 2;
$L__BB0_10:
	add.s32 	%r161, %r176, %r1;
	setp.lt.s32 	%p35, %r161, %r38;
	shr.s32 	%r162, %r161, 31;
	and.b32  	%r163, %r162, %r38;
	selp.b32 	%r164, %r163, %r6, %p35;
	add.s32 	%r165, %r161, %r14;
	add.s32 	%r166, %r165, %r164;
	cvt.s64.s32 	%rd34, %r166;
	add.s64 	%rd35, %rd1, %rd34;
	ld.global.u8 	%rs22, [%rd35];
	setp.lt.u16 	%p36, %rs22, %rs1;
	selp.u32 	%r167, 1, 0, %p36;
	add.s32 	%r175, %r175, %r167;
	add.s32 	%r35, %r168, 1;
	setp.ne.s32 	%p37, %r168, %r36;
	mov.u32 	%r168, %r35;
	@%p37 bra 	$L__BB0_2;
	cvt.u16.u32 	%rs24, %r175;
$L__BB0_12:
	cvta.to.global.u64 	%rd37, %rd2;
	add.s64 	%rd38, %rd37, %rd4;
	st.global.u8 	[%rd38], %rs24;
	ret;

}


// ===== COMPILED SASS (sm_100) =====

	.target	sm_100

	.elftype	@"ET_EXEC"


//--------------------- .note.nv.tkinfo           --------------------------
	.section	.note.nv.tkinfo,"",@"SHT_NOTE"
	.sectionflags	@"SHF_NOTE_NV_TKINFO"
	.tkinfo
        /*0018*/ 	.word	0x00000002
        /*0030*/ 	.string	""
        /*0030*/ 	.string	"ptxas"
        /*0030*/ 	.string	"Cuda compilation tools, release 13.0, V13.0.88"
        /*0030*/ 	.string	"Build cuda_13.0.r13.0/compiler.36424714_0"
        /*0030*/ 	.string	"-arch sm_100 -m 64 "



//--------------------- .note.nv.cuinfo           --------------------------
	.section	.note.nv.cuinfo,"",@"SHT_NOTE"
	.sectionflags	@"SHF_NOTE_NV_CUINFO"
        /*0018*/ 	.short	0x0002
        /*001a*/ 	.short	0x0064
        /*001c*/ 	.short	0x0082
	.zero		2


//--------------------- .nv.info                  --------------------------
	.section	.nv.info,"",@"SHT_CUDA_INFO"
	.align	4


	//----- nvinfo : EIATTR_REGCOUNT
	.align		4
        /*0000*/ 	.byte	0x04, 0x2f
        /*0002*/ 	.short	(.L_1 - .L_0)
	.align		4
.L_0:
        /*0004*/ 	.word	index@(_Z17calculateRankFiltPKhPhiii)
        /*0008*/ 	.word	0x0000001c


	//----- nvinfo : EIATTR_FRAME_SIZE
	.align		4
.L_1:
        /*000c*/ 	.byte	0x04, 0x11
        /*000e*/ 	.short	(.L_3 - .L_2)
	.align		4
.L_2:
        /*0010*/ 	.word	index@(_Z17calculateRankFiltPKhPhiii)
        /*0014*/ 	.word	0x00000000


	//----- nvinfo : EIATTR_MIN_STACK_SIZE
	.align		4
.L_3:
        /*0018*/ 	.byte	0x04, 0x12
        /*001a*/ 	.short	(.L_5 - .L_4)
	.align		4
.L_4:
        /*001c*/ 	.word	index@(_Z17calculateRankFiltPKhPhiii)
        /*0020*/ 	.word	0x00000000
.L_5:


//--------------------- .nv.compat                --------------------------
	.section	.nv.compat,"",@"SHT_CUDA_COMPAT_INFO"
	.align	4
        /*0000*/ 	.byte	0x02, 0x09, 0x00, 0x00, 0x02, 0x02, 0x01, 0x00, 0x02, 0x05, 0x05, 0x00, 0x03, 0x07, 0x01, 0x01
        /*0010*/ 	.byte	0x02, 0x03, 0x00, 0x00, 0x02, 0x06, 0x01, 0x00, 0x04, 0x0b, 0x08, 0x00, 0x09, 0x00, 0x00, 0x00
        /*0020*/ 	.byte	0x00, 0x00, 0x00, 0x00


//--------------------- .nv.info._Z17calculateRankFiltPKhPhiii --------------------------
	.section	.nv.info._Z17calculateRankFiltPKhPhiii,"",@"SHT_CUDA_INFO"
	.sectionflags	@""
	.align	4


	//----- nvinfo : EIATTR_CUDA_API_VERSION
	.align		4
        /*0000*/ 	.byte	0x04, 0x37
        /*0002*/ 	.short	(.L_7 - .L_6)
.L_6:
        /*0004*/ 	.word	0x00000082


	//----- nvinfo : EIATTR_KPARAM_INFO
	.align		4
.L_7:
        /*0008*/ 	.byte	0x04, 0x17
        /*000a*/ 	.short	(.L_9 - .L_8)
.L_8:
        /*000c*/ 	.word	0x00000000
        /*0010*/ 	.short	0x0004
        /*0012*/ 	.short	0x0018
        /*0014*/ 	.byte	0x00, 0xf0, 0x11, 0x00


	//----- nvinfo : EIATTR_KPARAM_INFO
	.align		4
.L_9:
        /*0018*/ 	.byte	0x04, 0x17
        /*001a*/ 	.short	(.L_11 - .L_10)
.L_10:
        /*001c*/ 	.word	0x00000000
        /*0020*/ 	.short	0x0003
        /*0022*/ 	.short	0x0014
        /*0024*/ 	.byte	0x00, 0xf0, 0x11, 0x00


	//----- nvinfo : EIATTR_KPARAM_INFO
	.align		4
.L_11:
        /*0028*/ 	.byte	0x04, 0x17
        /*002a*/ 	.short	(.L_13 - .L_12)
.L_12:
        /*002c*/ 	.word	0x00000000
        /*0030*/ 	.short	0x0002
        /*0032*/ 	.short	0x0010
        /*0034*/ 	.byte	0x00, 0xf0, 0x11, 0x00


	//----- nvinfo : EIATTR_KPARAM_INFO
	.align		4
.L_13:
        /*0038*/ 	.byte	0x04, 0x17
        /*003a*/ 	.short	(.L_15 - .L_14)
.L_14:
        /*003c*/ 	.word	0x00000000
        /*0040*/ 	.short	0x0001
        /*0042*/ 	.short	0x0008
        /*0044*/ 	.byte	0x00, 0xf5, 0x21, 0x00


	//----- nvinfo : EIATTR_KPARAM_INFO
	.align		4
.L_15:
        /*0048*/ 	.byte	0x04, 0x17
        /*004a*/ 	.short	(.L_17 - .L_16)
.L_16:
        /*004c*/ 	.word	0x00000000
        /*0050*/ 	.short	0x0000
        /*0052*/ 	.short	0x0000
        /*0054*/ 	.byte	0x00, 0xf5, 0x21, 0x00


	//----- nvinfo : EIATTR_SPARSE_MMA_MASK
	.align		4
.L_17:
        /*0058*/ 	.byte	0x03, 0x50
        /*005a*/ 	.short	0x0000


	//----- nvinfo : EIATTR_MAXREG_COUNT
	.align		4
        /*005c*/ 	.byte	0x03, 0x1b
        /*005e*/ 	.short	0x00ff


	//----- nvinfo : EIATTR_MERCURY_ISA_VERSION
	.align		4
        /*0060*/ 	.byte	0x03, 0x5f
        /*0062*/ 	.short	0x0101


	//----- nvinfo : EIATTR_VRC_CTA_INIT_COUNT
	.align		4
        /*0064*/ 	.byte	0x02, 0x4a
	.zero		1
	.zero		1


	//----- nvinfo : EIATTR_EXIT_INSTR_OFFSETS
	.align		4
        /*0068*/ 	.byte	0x04, 0x1c
        /*006a*/ 	.short	(.L_19 - .L_18)


	//   ....[0]....
.L_18:
        /*006c*/ 	.word	0x00001090


	//----- nvinfo : EIATTR_CBANK_PARAM_SIZE
	.align		4
.L_19:
        /*0070*/ 	.byte	0x03, 0x19
        /*0072*/ 	.short	0x001c


	//----- nvinfo : EIATTR_PARAM_CBANK
	.align		4
        /*0074*/ 	.byte	0x04, 0x0a
        /*0076*/ 	.short	(.L_21 - .L_20)
	.align		4
.L_20:
        /*0078*/ 	.word	index@(.nv.constant0._Z17calculateRankFiltPKhPhiii)
        /*007c*/ 	.short	0x0380
        /*007e*/ 	.short	0x001c


	//----- nvinfo : EIATTR_SW_WAR
	.align		4
.L_21:
        /*0080*/ 	.byte	0x04, 0x36
        /*0082*/ 	.short	(.L_23 - .L_22)
.L_22:
        /*0084*/ 	.word	0x00000008
.L_23:


//--------------------- .nv.callgraph             --------------------------
	.section	.nv.callgraph,"",@"SHT_CUDA_CALLGRAPH"
	.align	4
	.sectionentsize	8
	.align		4
        /*0000*/ 	.word	0x00000000
	.align		4
        /*0004*/ 	.word	0xffffffff
	.align		4
        /*0008*/ 	.word	0x00000000
	.align		4
        /*000c*/ 	.word	0xfffffffe
	.align		4
        /*0010*/ 	.word	0x00000000
	.align		4
        /*0014*/ 	.word	0xfffffffd
	.align		4
        /*0018*/ 	.word	0x00000000
	.align		4
        /*001c*/ 	.word	0xfffffffc


//--------------------- .text._Z17calculateRankFiltPKhPhiii --------------------------
	.section	.text._Z17calculateRankFiltPKhPhiii,"ax",@progbits
	.align	128
        .global         _Z17calculateRankFiltPKhPhiii
        .type           _Z17calculateRankFiltPKhPhiii,@function
        .size           _Z17calculateRankFiltPKhPhiii,(.L_x_7 - _Z17calculateRankFiltPKhPhiii)
        .other          _Z17calculateRankFiltPKhPhiii,@"STO_CUDA_ENTRY STV_DEFAULT"
_Z17calculateRankFiltPKhPhiii:
.text._Z17calculateRankFiltPKhPhiii:
[----:B------:R-:W-:Y:S01]  /*0000*/  LDC R1, c[0x0][0x37c] ;  /* 0x0000df00ff017b82 */ /* 0x000fe20000000800 */
[----:B------:R-:W0:Y:S07]  /*0010*/  S2R R3, SR_TID.X ;  /* 0x0000000000037919 */ /* 0x000e2e0000002100 */
[----:B------:R-:W0:Y:S01]  /*0020*/  LDC R0, c[0x0][0x360] ;  /* 0x0000d800ff007b82 */ /* 0x000e220000000800 */
[----:B------:R-:W1:Y:S01]  /*0030*/  LDCU UR7, c[0x0][0x390] ;  /* 0x00007200ff0777ac */ /* 0x000e620008000800 */
[----:B------:R-:W2:Y:S01]  /*0040*/  S2R R2, SR_TID.Y ;  /* 0x0000000000027919 */ /* 0x000ea20000002200 */
[----:B------:R-:W3:Y:S05]  /*0050*/  LDCU UR6, c[0x0][0x398] ;  /* 0x00007300ff0677ac */ /* 0x000eea0008000800 */
[----:B------:R-:W0:Y:S01]  /*0060*/  S2UR UR4, SR_CTAID.X ;  /* 0x00000000000479c3 */ /* 0x000e220000002500 */
[----:B------:R-:W4:Y:S01]  /*0070*/  LDCU.64 UR8, c[0x0][0x380] ;  /* 0x00007000ff0877ac */ /* 0x000f220008000a00 */
[----:B------:R-:W0:Y:S06]  /*0080*/  LDCU.64 UR12, c[0x0][0x358] ;  /* 0x00006b00ff0c77ac */ /* 0x000e2c0008000a00 */
[----:B------:R-:W2:Y:S01]  /*0090*/  S2UR UR5, SR_CTAID.Y ;  /* 0x00000000000579c3 */ /* 0x000ea20000002600 */
[----:B-1----:R-:W-:-:S07]  /*00a0*/  UISETP.GE.AND UP0, UPT, UR7, URZ, UPT ;  /* 0x000000ff0700728c */ /* 0x002fce000bf06270 */
[----:B------:R-:W2:Y:S01]  /*00b0*/  LDC R5, c[0x0][0x364] ;  /* 0x0000d900ff057b82 */ /* 0x000ea20000000800 */
[----:B0-----:R-:W-:Y:S02]  /*00c0*/  IMAD R0, R0, UR4, R3 ;  /* 0x0000000400007c24 */ /* 0x001fe4000f8e0203 */
[----:B--2---:R-:W-:Y:S02]  /*00d0*/  IMAD R5, R5, UR5, R2 ;  /* 0x0000000505057c24 */ /* 0x004fe4000f8e0202 */
[----:B------:R-:W-:Y:S02]  /*00e0*/  IMAD.MOV.U32 R2, RZ, RZ, 0x1 ;  /* 0x00000001ff027424 */ /* 0x000fe400078e00ff */
[----:B---3--:R-:W-:-:S05]  /*00f0*/  IMAD R4, R5, UR6, R0 ;  /* 0x0000000605047c24 */ /* 0x008fca000f8e0200 */
[----:B------:R-:W-:Y:S02]  /*0100*/  SHF.R.S32.HI R20, RZ, 0x1f, R4 ;  /* 0x0000001fff147819 */ /* 0x000fe40000011404 */
[----:B----4-:R-:W-:-:S04]  /*0110*/  IADD3 R6, P0, PT, R4, UR8, RZ ;  /* 0x0000000804067c10 */ /* 0x010fc8000ff1e0ff */
[----:B------:R-:W-:Y:S01]  /*0120*/  IADD3.X R7, PT, PT, R20, UR9, RZ, P0, !PT ;  /* 0x0000000914077c10 */ /* 0x000fe200087fe4ff */
[----:B------:R-:W-:Y:S08]  /*0130*/  BRA.U !UP0, `(.L_x_0) ;  /* 0x0000000d08c47547 */ /* 0x000ff0000b800000 */
[----:B------:R-:W0:Y:S01]  /*0140*/  LDCU UR9, c[0x0][0x394] ;  /* 0x00007280ff0977ac */ /* 0x000e220008000800 */
[----:B------:R1:W5:Y:S01]  /*0150*/  LDG.E.U8 R6, desc[UR12][R6.64] ;  /* 0x0000000c06067981 */ /* 0x000362000c1e1100 */
[----:B------:R-:W-:Y:S01]  /*0160*/  IMAD.MOV.U32 R8, RZ, RZ, 0x1 ;  /* 0x00000001ff087424 */ /* 0x000fe200078e00ff */
[----:B------:R-:W-:Y:S02]  /*0170*/  USHF.L.U32 UR4, UR7, 0x1, URZ ;  /* 0x0000000107047899 */ /* 0x000fe400080006ff */
[----:B------:R-:W-:Y:S02]  /*0180*/  UIADD3 UR10, UPT, UPT, -UR6, URZ, URZ ;  /* 0x000000ff060a7290 */ /* 0x000fe4000fffe1ff */
[----:B------:R-:W-:Y:S02]  /*0190*/  ULOP3.LUT UR6, UR4, 0xfffffff8, URZ, 0xc0, !UPT ;  /* 0xfffffff804067892 */ /* 0x000fe4000f8ec0ff */
[----:B------:R-:W-:Y:S02]  /*01a0*/  UIADD3 UR8, UPT, UPT, -UR7, URZ, URZ ;  /* 0x000000ff07087290 */ /* 0x000fe4000fffe1ff */
[----:B-1----:R-:W-:Y:S01]  /*01b0*/  VIADD R7, R0, -UR7 ;  /* 0x8000000700077c36 */ /* 0x002fe20008000000 */
[----:B------:R-:W-:-:S02]  /*01c0*/  ULOP3.LUT UR4, UR4, 0x6, URZ, 0xc0, !UPT ;  /* 0x0000000604047892 */ /* 0x000fc4000f8ec0ff */
[----:B------:R-:W-:Y:S02]  /*01d0*/  UIADD3 UR5, UPT, UPT, -UR7, 0x3, URZ ;  /* 0x0000000307057890 */ /* 0x000fe4000fffe1ff */
[----:B------:R-:W-:Y:S02]  /*01e0*/  UISETP.GE.U32.AND UP0, UPT, UR4, 0x3, UPT ;  /* 0x000000030400788c */ /* 0x000fe4000bf06070 */
[----:B0-----:R-:W-:Y:S02]  /*01f0*/  UIADD3 UR9, UPT, UPT, -UR9, URZ, URZ ;  /* 0x000000ff09097290 */ /* 0x001fe4000fffe1ff */
[----:B------:R-:W-:Y:S01]  /*0200*/  UIADD3 UR11, UPT, UPT, -UR6, URZ, URZ ;  /* 0x000000ff060b7290 */ /* 0x000fe2000fffe1ff */
[----:B------:R-:W-:-:S11]  /*0210*/  UMOV UR4, UR8 ;  /* 0x0000000800047c82 */ /* 0x000fd60008000000 */
.L_x_5:
[----:B------:R-:W0:Y:S01]  /*0220*/  LDCU.64 UR14, c[0x0][0x390] ;  /* 0x00007200ff0e77ac */ /* 0x000e220008000a00 */
[----:B------:R-:W-:Y:S01]  /*0230*/  VIADD R9, R5, UR4 ;  /* 0x0000000405097c36 */ /* 0x000fe20008000000 */
[----:B------:R-:W-:-:S04]  /*0240*/  UMOV UR6, UR8 ;  /* 0x0000000800067c82 */ /* 0x000fc80008000000 */
[----:B------:R-:W-:Y:S01]  /*0250*/  SHF.R.S32.HI R2, RZ, 0x1f, R9 ;  /* 0x0000001fff027819 */ /* 0x000fe20000011409 */
[----:B0-----:R-:W-:Y:S01]  /*0260*/  UISETP.GE.U32.AND UP1, UPT, UR14, 0x4, UPT ;  /* 0x000000040e00788c */ /* 0x001fe2000bf26070 */
[----:B------:R-:W-:Y:S02]  /*0270*/  ISETP.GE.AND P0, PT, R9, UR15, PT ;  /* 0x0000000f09007c0c */ /* 0x000fe4000bf06270 */
[----:B------:R-:W-:-:S04]  /*0280*/  LOP3.LUT R2, R2, UR15, RZ, 0xc0, !PT ;  /* 0x0000000f02027c12 */ /* 0x000fc8000f8ec0ff */
[----:B------:R-:W-:-:S05]  /*0290*/  SEL R2, R2, UR9, !P0 ;  /* 0x0000000902027c07 */ /* 0x000fca000c000000 */
[----:B------:R-:W-:Y:S01]  /*02a0*/  IMAD.IADD R9, R9, 0x1, R2 ;  /* 0x0000000109097824 */ /* 0x000fe200078e0202 */
[----:B------:R-:W-:Y:S06]  /*02b0*/  BRA.U !UP1, `(.L_x_1) ;  /* 0x0000000509c87547 */ /* 0x000fec000b800000 */
[----:B------:R-:W-:Y:S01]  /*02c0*/  IMAD.MOV.U32 R10, RZ, RZ, R7 ;  /* 0x000000ffff0a7224 */ /* 0x000fe200078e0007 */
[----:B------:R-:W0:Y:S01]  /*02d0*/  LDCU UR15, c[0x0][0x398] ;  /* 0x00007300ff0f77ac */ /* 0x000e220008000800 */
[----:B------:R-:W1:Y:S01]  /*02e0*/  LDCU.64 UR16, c[0x0][0x380] ;  /* 0x00007000ff1077ac */ /* 0x000e620008000a00 */
[----:B------:R-:W-:Y:S01]  /*02f0*/  UMOV UR6, UR11 ;  /* 0x0000000b00067c82 */ /* 0x000fe20008000000 */
[----:B------:R-:W-:-:S05]  /*0300*/  UMOV UR7, UR5 ;  /* 0x0000000500077c82 */ /* 0x000fca0008000000 */
.L_x_2:
[C---:B------:R-:W-:Y:S01]  /*0310*/  VIADD R15, R10.reuse, 0x2 ;  /* 0x000000020a0f7836 */ /* 0x040fe20000000000 */
[----:B------:R-:W-:Y:S01]  /*0320*/  SHF.R.S32.HI R3, RZ, 0x1f, R10 ;  /* 0x0000001fff037819 */ /* 0x000fe2000001140a */
[C---:B------:R-:W-:Y:S01]  /*0330*/  VIADD R13, R10.reuse, 0x1 ;  /* 0x000000010a0d7836 */ /* 0x040fe20000000000 */
[C---:B0-----:R-:W-:Y:S01]  /*0340*/  ISETP.GE.AND P0, PT, R10.reuse, UR15, PT ;  /* 0x0000000f0a007c0c */ /* 0x041fe2000bf06270 */
[C---:B------:R-:W-:Y:S01]  /*0350*/  VIADD R2, R10.reuse, 0x3 ;  /* 0x000000030a027836 */ /* 0x040fe20000000000 */
[----:B------:R-:W-:Y:S01]  /*0360*/  SHF.R.S32.HI R12, RZ, 0x1f, R15 ;  /* 0x0000001fff0c7819 */ /* 0x000fe2000001140f */
[C---:B------:R-:W-:Y:S01]  /*0370*/  VIADD R19, R10.reuse, 0x4 ;  /* 0x000000040a137836 */ /* 0x040fe20000000000 */
[----:B------:R-:W-:Y:S01]  /*0380*/  ISETP.GE.AND P2, PT, R15, UR15, PT ;  /* 0x0000000f0f007c0c */ /* 0x000fe2000bf46270 */
[----:B------:R-:W-:Y:S01]  /*0390*/  VIADD R21, R10, 0x5 ;  /* 0x000000050a157836 */ /* 0x000fe20000000000 */
[----:B------:R-:W-:Y:S02]  /*03a0*/  LOP3.LUT R12, R12, UR15, RZ, 0xc0, !PT ;  /* 0x0000000f0c0c7c12 */ /* 0x000fe4000f8ec0ff */
[----:B------:R-:W-:-:S02]  /*03b0*/  LOP3.LUT R3, R3, UR15, RZ, 0xc0, !PT ;  /* 0x0000000f03037c12 */ /* 0x000fc4000f8ec0ff */
[----:B------:R-:W-:Y:S02]  /*03c0*/  SHF.R.S32.HI R11, RZ, 0x1f, R13 ;  /* 0x0000001fff0b7819 */ /* 0x000fe4000001140d */
[----:B------:R-:W-:Y:S02]  /*03d0*/  SHF.R.S32.HI R14, RZ, 0x1f, R2 ;  /* 0x0000001fff0e7819 */ /* 0x000fe40000011402 */
[----:B------:R-:W-:Y:S02]  /*03e0*/  SEL R16, R12, UR10, !P2 ;  /* 0x0000000a0c107c07 */ /* 0x000fe4000d000000 */
[----:B------:R-:W-:Y:S02]  /*03f0*/  ISETP.GE.AND P1, PT, R13, UR15, PT ;  /* 0x0000000f0d007c0c */ /* 0x000fe4000bf26270 */
[----:B------:R-:W-:Y:S01]  /*0400*/  LOP3.LUT R11, R11, UR15, RZ, 0xc0, !PT ;  /* 0x0000000f0b0b7c12 */ /* 0x000fe2000f8ec0ff */
[----:B------:R-:W-:Y:S01]  /*0410*/  IMAD R16, R9, UR15, R16 ;  /* 0x0000000f09107c24 */ /* 0x000fe2000f8e0210 */
[----:B------:R-:W-:-:S02]  /*0420*/  SEL R12, R3, UR10, !P0 ;  /* 0x0000000a030c7c07 */ /* 0x000fc4000c000000 */
[----:B------:R-:W-:Y:S01]  /*0430*/  ISETP.GE.AND P3, PT, R2, UR15, PT ;  /* 0x0000000f02007c0c */ /* 0x000fe2000bf66270 */
[----:B------:R-:W-:Y:S01]  /*0440*/  IMAD.IADD R3, R15, 0x1, R16 ;  /* 0x000000010f037824 */ /* 0x000fe200078e0210 */
[----:B------:R-:W-:Y:S02]  /*0450*/  LOP3.LUT R17, R14, UR15, RZ, 0xc0, !PT ;  /* 0x0000000f0e117c12 */ /* 0x000fe4000f8ec0ff */
[----:B------:R-:W-:Y:S01]  /*0460*/  SEL R14, R11, UR10, !P1 ;  /* 0x0000000a0b0e7c07 */ /* 0x000fe2000c800000 */
[----:B------:R-:W-:Y:S01]  /*0470*/  IMAD R11, R9, UR15, R12 ;  /* 0x0000000f090b7c24 */ /* 0x000fe2000f8e020c */
[----:B------:R-:W-:Y:S02]  /*0480*/  SEL R18, R17, UR10, !P3 ;  /* 0x0000000a11127c07 */ /* 0x000fe4000d800000 */
[----:B------:R-:W-:Y:S01]  /*0490*/  ISETP.GE.AND P0, PT, R19, UR15, PT ;  /* 0x0000000f13007c0c */ /* 0x000fe2000bf06270 */
[----:B------:R-:W-:Y:S01]  /*04a0*/  IMAD R14, R9, UR15, R14 ;  /* 0x0000000f090e7c24 */ /* 0x000fe2000f8e020e */
[----:B------:R-:W-:Y:S01]  /*04b0*/  SHF.R.S32.HI R15, RZ, 0x1f, R21 ;  /* 0x0000001fff0f7819 */ /* 0x000fe20000011415 */
[----:B------:R-:W-:-:S02]  /*04c0*/  IMAD.IADD R11, R11, 0x1, R10 ;  /* 0x000000010b0b7824 */ /* 0x000fc400078e020a */
[----:B------:R-:W-:Y:S02]  /*04d0*/  IMAD R17, R9, UR15, R18 ;  /* 0x0000000f09117c24 */ /* 0x000fe4000f8e0212 */
[----:B------:R-:W-:Y:S01]  /*04e0*/  IMAD.IADD R12, R13, 0x1, R14 ;  /* 0x000000010d0c7824 */ /* 0x000fe200078e020e */
[C---:B-1----:R-:W-:Y:S01]  /*04f0*/  IADD3 R16, P1, PT, R11.reuse, UR16, RZ ;  /* 0x000000100b107c10 */ /* 0x042fe2000ff3e0ff */
[----:B------:R-:W-:Y:S01]  /*0500*/  IMAD.IADD R13, R2, 0x1, R17 ;  /* 0x00000001020d7824 */ /* 0x000fe200078e0211 */
[----:B------:R-:W-:Y:S02]  /*0510*/  SHF.R.S32.HI R2, RZ, 0x1f, R19 ;  /* 0x0000001fff027819 */ /* 0x000fe40000011413 */
[----:B------:R-:W-:Y:S02]  /*0520*/  LEA.HI.X.SX32 R17, R11, UR17, 0x1, P1 ;  /* 0x000000110b117c11 */ /* 0x000fe400088f0eff */
[----:B------:R-:W-:Y:S02]  /*0530*/  LOP3.LUT R2, R2, UR15, RZ, 0xc0, !PT ;  /* 0x0000000f02027c12 */ /* 0x000fe4000f8ec0ff */
[----:B------:R-:W-:-:S02]  /*0540*/  IADD3 R14, P2, PT, R12, UR16, RZ ;  /* 0x000000100c0e7c10 */ /* 0x000fc4000ff5e0ff */
[----:B------:R-:W-:Y:S01]  /*0550*/  LOP3.LUT R11, R15, UR15, RZ, 0xc0, !PT ;  /* 0x0000000f0f0b7c12 */ /* 0x000fe2000f8ec0ff */
[----:B------:R0:W2:Y:S01]  /*0560*/  LDG.E.U8 R17, desc[UR12][R16.64] ;  /* 0x0000000c10117981 */ /* 0x0000a2000c1e1100 */
[----:B------:R-:W-:Y:S02]  /*0570*/  SEL R2, R2, UR10, !P0 ;  /* 0x0000000a02027c07 */ /* 0x000fe4000c000000 */
[----:B------:R-:W-:Y:S02]  /*0580*/  ISETP.GE.AND P1, PT, R21, UR15, PT ;  /* 0x0000000f15007c0c */ /* 0x000fe4000bf26270 */
[----:B------:R-:W-:Y:S01]  /*0590*/  LEA.HI.X.SX32 R15, R12, UR17, 0x1, P2 ;  /* 0x000000110c0f7c11 */ /* 0x000fe200090f0eff */
[----:B------:R-:W-:Y:S01]  /*05a0*/  IMAD R22, R9, UR15, R2 ;  /* 0x0000000f09167c24 */ /* 0x000fe2000f8e0202 */
[----:B------:R-:W-:Y:S01]  /*05b0*/  SEL R12, R11, UR10, !P1 ;  /* 0x0000000a0b0c7c07 */ /* 0x000fe2000c800000 */
[C---:B------:R-:W-:Y:S01]  /*05c0*/  VIADD R18, R10.reuse, 0x6 ;  /* 0x000000060a127836 */ /* 0x040fe20000000000 */
[----:B------:R-:W-:Y:S01]  /*05d0*/  IADD3 R2, P0, PT, R3, UR16, RZ ;  /* 0x0000001003027c10 */ /* 0x000fe2000ff1e0ff */
[----:B------:R1:W3:Y:S01]  /*05e0*/  LDG.E.U8 R11, desc[UR12][R14.64] ;  /* 0x0000000c0e0b7981 */ /* 0x0002e2000c1e1100 */
[----:B0-----:R-:W-:-:S02]  /*05f0*/  VIADD R16, R10, 0x7 ;  /* 0x000000070a107836 */ /* 0x001fc40000000000 */
[----:B------:R-:W-:Y:S01]  /*0600*/  IMAD R24, R9, UR15, R12 ;  /* 0x0000000f09187c24 */ /* 0x000fe2000f8e020c */
[----:B------:R-:W-:Y:S02]  /*0610*/  LEA.HI.X.SX32 R3, R3, UR17, 0x1, P0 ;  /* 0x0000001103037c11 */ /* 0x000fe400080f0eff */
[----:B------:R-:W-:Y:S02]  /*0620*/  IADD3 R12, P1, PT, R13, UR16, RZ ;  /* 0x000000100d0c7c10 */ /* 0x000fe4000ff3e0ff */
[----:B------:R-:W-:Y:S01]  /*0630*/  SHF.R.S32.HI R23, RZ, 0x1f, R18 ;  /* 0x0000001fff177819 */ /* 0x000fe20000011412 */
[----:B------:R-:W-:Y:S01]  /*0640*/  IMAD.IADD R22, R19, 0x1, R22 ;  /* 0x0000000113167824 */ /* 0x000fe200078e0216 */
[----:B------:R-:W-:Y:S01]  /*0650*/  LEA.HI.X.SX32 R13, R13, UR17, 0x1, P1 ;  /* 0x000000110d0d7c11 */ /* 0x000fe200088f0eff */
[----:B------:R-:W-:Y:S01]  /*0660*/  IMAD.IADD R19, R21, 0x1, R24 ;  /* 0x0000000115137824 */ /* 0x000fe200078e0218 */
[----:B------:R-:W-:Y:S01]  /*0670*/  ISETP.GE.AND P0, PT, R18, UR15, PT ;  /* 0x0000000f12007c0c */ /* 0x000fe2000bf06270 */
[----:B------:R0:W4:Y:S01]  /*0680*/  LDG.E.U8 R21, desc[UR12][R2.64] ;  /* 0x0000000c02157981 */ /* 0x000122000c1e1100 */
[----:B-1----:R-:W-:-:S02]  /*0690*/  LOP3.LUT R15, R23, UR15, RZ, 0xc0, !PT ;  /* 0x0000000f170f7c12 */ /* 0x002fc4000f8ec0ff */
[----:B------:R-:W-:Y:S01]  /*06a0*/  SHF.R.S32.HI R25, RZ, 0x1f, R16 ;  /* 0x0000001fff197819 */ /* 0x000fe20000011410 */
[----:B------:R1:W4:Y:S01]  /*06b0*/  LDG.E.U8 R23, desc[UR12][R12.64] ;  /* 0x0000000c0c177981 */ /* 0x000322000c1e1100 */
[----:B------:R-:W-:Y:S02]  /*06c0*/  IADD3 R14, P1, PT, R22, UR16, RZ ;  /* 0x00000010160e7c10 */ /* 0x000fe4000ff3e0ff */
[----:B------:R-:W-:Y:S02]  /*06d0*/  SEL R24, R15, UR10, !P0 ;  /* 0x0000000a0f187c07 */ /* 0x000fe4000c000000 */
[----:B------:R-:W-:Y:S02]  /*06e0*/  ISETP.GE.AND P0, PT, R16, UR15, PT ;  /* 0x0000000f10007c0c */ /* 0x000fe4000bf06270 */
[----:B------:R-:W-:Y:S01]  /*06f0*/  LOP3.LUT R25, R25, UR15, RZ, 0xc0, !PT ;  /* 0x0000000f19197c12 */ /* 0x000fe2000f8ec0ff */
[----:B0-----:R-:W-:Y:S01]  /*0700*/  IMAD R3, R9, UR15, R24 ;  /* 0x0000000f09037c24 */ /* 0x001fe2000f8e0218 */
[----:B------:R-:W-:-:S02]  /*0710*/  LEA.HI.X.SX32 R15, R22, UR17, 0x1, P1 ;  /* 0x00000011160f7c11 */ /* 0x000fc400088f0eff */
[----:B------:R-:W-:Y:S02]  /*0720*/  SEL R22, R25, UR10, !P0 ;  /* 0x0000000a19167c07 */ /* 0x000fe4000c000000 */
[----:B------:R-:W-:Y:S01]  /*0730*/  IADD3 R2, P0, PT, R19, UR16, RZ ;  /* 0x0000001013027c10 */ /* 0x000fe2000ff1e0ff */
[----:B------:R-:W-:Y:S01]  /*0740*/  IMAD.IADD R18, R18, 0x1, R3 ;  /* 0x0000000112127824 */ /* 0x000fe200078e0203 */
[----:B------:R-:W4:Y:S01]  /*0750*/  LDG.E.U8 R15, desc[UR12][R14.64] ;  /* 0x0000000c0e0f7981 */ /* 0x000f22000c1e1100 */
[----:B-1----:R-:W-:Y:S01]  /*0760*/  IMAD R13, R9, UR15, R22 ;  /* 0x0000000f090d7c24 */ /* 0x002fe2000f8e0216 */
[----:B------:R-:W-:Y:S02]  /*0770*/  LEA.HI.X.SX32 R3, R19, UR17, 0x1, P0 ;  /* 0x0000001113037c11 */ /* 0x000fe400080f0eff */
[----:B------:R-:W-:Y:S01]  /*0780*/  IADD3 R12, P0, PT, R18, UR16, RZ ;  /* 0x00000010120c7c10 */ /* 0x000fe2000ff1e0ff */
[----:B------:R-:W-:Y:S02]  /*0790*/  IMAD.IADD R16, R16, 0x1, R13 ;  /* 0x0000000110107824 */ /* 0x000fe400078e020d */
[----:B------:R0:W4:Y:S01]  /*07a0*/  LDG.E.U8 R25, desc[UR12][R2.64] ;  /* 0x0000000c02197981 */ /* 0x000122000c1e1100 */
[----:B------:R-:W-:-:S02]  /*07b0*/  LEA.HI.X.SX32 R13, R18, UR17, 0x1, P0 ;  /* 0x00000011120d7c11 */ /* 0x000fc400080f0eff */
[----:B------:R-:W-:-:S04]  /*07c0*/  IADD3 R18, P0, PT, R16, UR16, RZ ;  /* 0x0000001010127c10 */ /* 0x000fc8000ff1e0ff */
[----:B------:R-:W-:Y:S01]  /*07d0*/  LEA.HI.X.SX32 R19, R16, UR17, 0x1, P0 ;  /* 0x0000001110137c11 */ /* 0x000fe200080f0eff */
[----:B------:R-:W4:Y:S05]  /*07e0*/  LDG.E.U8 R13, desc[UR12][R12.64] ;  /* 0x0000000c0c0d7981 */ /* 0x000f2a000c1e1100 */
[----:B------:R-:W4:Y:S01]  /*07f0*/  LDG.E.U8 R19, desc[UR12][R18.64] ;  /* 0x0000000c12137981 */ /* 0x000f22000c1e1100 */
[----:B------:R-:W-:-:S04]  /*0800*/  UIADD3 UR6, UPT, UPT, UR6, 0x8, URZ ;  /* 0x0000000806067890 */ /* 0x000fc8000fffe0ff */
[----:B------:R-:W-:Y:S01]  /*0810*/  UISETP.NE.AND UP1, UPT, UR6, URZ, UPT ;  /* 0x000000ff0600728c */ /* 0x000fe2000bf25270 */
[----:B------:R-:W-:Y:S01]  /*0820*/  VIADD R10, R10, 0x8 ;  /* 0x000000080a0a7836 */ /* 0x000fe20000000000 */
[----:B------:R-:W-:Y:S01]  /*0830*/  UIADD3 UR7, UPT, UPT, UR7, 0x8, URZ ;  /* 0x0000000807077890 */ /* 0x000fe2000fffe0ff */
[-C--:B--2--5:R-:W-:Y:S02]  /*0840*/  ISETP.GE.U32.AND P0, PT, R17, R6.reuse, PT ;  /* 0x000000061100720c */ /* 0x0a4fe40003f06070 */
[----:B---3--:R-:W-:Y:S01]  /*0850*/  ISETP.GE.U32.AND P1, PT, R11, R6, PT ;  /* 0x000000060b00720c */ /* 0x008fe20003f26070 */
[----:B------:R-:W-:-:S10]  /*0860*/  VIADD R11, R8, 0x1 ;  /* 0x00000001080b7836 */ /* 0x000fd40000000000 */
[----:B------:R-:W-:-:S04]  /*0870*/  @P0 IMAD.MOV R11, RZ, RZ, R8 ;  /* 0x000000ffff0b0224 */ /* 0x000fc800078e0208 */
[----:B0-----:R-:W-:Y:S01]  /*0880*/  VIADD R2, R11, 0x1 ;  /* 0x000000010b027836 */ /* 0x001fe20000000000 */
[-C--:B----4-:R-:W-:Y:S01]  /*0890*/  ISETP.GE.U32.AND P0, PT, R21, R6.reuse, PT ;  /* 0x000000061500720c */ /* 0x090fe20003f06070 */
[----:B------:R-:W-:Y:S01]  /*08a0*/  @P1 IMAD.MOV R2, RZ, RZ, R11 ;  /* 0x000000ffff021224 */ /* 0x000fe200078e020b */
[----:B------:R-:W-:-:S03]  /*08b0*/  ISETP.GE.U32.AND P1, PT, R23, R6, PT ;  /* 0x000000061700720c */ /* 0x000fc60003f26070 */
[----:B------:R-:W-:-:S08]  /*08c0*/  VIADD R3, R2, 0x1 ;  /* 0x0000000102037836 */ /* 0x000fd00000000000 */
[----:B------:R-:W-:Y:S01]  /*08d0*/  @P0 IMAD.MOV R3, RZ, RZ, R2 ;  /* 0x000000ffff030224 */ /* 0x000fe200078e0202 */
[----:B------:R-:W-:-:S03]  /*08e0*/  ISETP.GE.U32.AND P0, PT, R15, R6, PT ;  /* 0x000000060f00720c */ /* 0x000fc60003f06070 */
[----:B------:R-:W-:Y:S02]  /*08f0*/  VIADD R2, R3, 0x1 ;  /* 0x0000000103027836 */ /* 0x000fe40000000000 */
[----:B------:R-:W-:Y:S01]  /*0900*/  @P1 IMAD.MOV R2, RZ, RZ, R3 ;  /* 0x000000ffff021224 */ /* 0x000fe200078e0203 */
[----:B------:R-:W-:-:S03]  /*0910*/  ISETP.GE.U32.AND P1, PT, R25, R6, PT ;  /* 0x000000061900720c */ /* 0x000fc60003f26070 */
[----:B------:R-:W-:-:S04]  /*0920*/  VIADD R3, R2, 0x1 ;  /* 0x0000000102037836 */ /* 0x000fc80000000000 */
[----:B------:R-:W-:Y:S01]  /*0930*/  @P0 IMAD.MOV R3, RZ, RZ, R2 ;  /* 0x000000ffff030224 */ /* 0x000fe200078e0202 */
[----:B------:R-:W-:-:S03]  /*0940*/  ISETP.GE.U32.AND P0, PT, R13, R6, PT ;  /* 0x000000060d00720c */ /* 0x000fc60003f06070 */
[----:B------:R-:W-:Y:S02]  /*0950*/  VIADD R2, R3, 0x1 ;  /* 0x0000000103027836 */ /* 0x000fe40000000000 */
[----:B------:R-:W-:Y:S01]  /*0960*/  @P1 IMAD.MOV R2, RZ, RZ, R3 ;  /* 0x000000ffff021224 */ /* 0x000fe200078e0203 */
[----:B------:R-:W-:-:S03]  /*0970*/  ISETP.GE.U32.AND P1, PT, R19, R6, PT ;  /* 0x000000061300720c */ /* 0x000fc60003f26070 */
[----:B------:R-:W-:-:S04]  /*0980*/  VIADD R3, R2, 0x1 ;  /* 0x0000000102037836 */ /* 0x000fc80000000000 */
[----:B------:R-:W-:-:S04]  /*0990*/  @P0 IMAD.MOV R3, RZ, RZ, R2 ;  /* 0x000000ffff030224 */ /* 0x000fc800078e0202 */
[----:B------:R-:W-:Y:S02]  /*09a0*/  VIADD R8, R3, 0x1 ;  /* 0x0000000103087836 */ /* 0x000fe40000000000 */
[----:B------:R-:W-:Y:S01]  /*09b0*/  @P1 IMAD.MOV R8, RZ, RZ, R3 ;  /* 0x000000ffff081224 */ /* 0x000fe200078e0203 */
[----:B------:R-:W-:Y:S06]  /*09c0*/  BRA.U UP1, `(.L_x_2) ;  /* 0xfffffff901507547 */ /* 0x000fec000b83ffff */
[----:B------:R-:W-:-:S12]  /*09d0*/  UIADD3 UR6, UPT, UPT, UR7, -0x3, URZ ;  /* 0xfffffffd07067890 */ /* 0x000fd8000fffe0ff */
.L_x_1:
[----:B------:R-:W-:Y:S01]  /*09e0*/  ULOP3.LUT UP1, URZ, UR14, 0x1, URZ, 0xc0, !UPT ;  /* 0x000000010eff7892 */ /* 0x000fe2000f82c0ff */
[----:B------:R-:W-:Y:S10]  /*09f0*/  BRA.U !UP0, `(.L_x_3) ;  /* 0x0000000108d07547 */ /* 0x000ff4000b800000 */
[----:B------:R-:W0:Y:S01]  /*0a00*/  LDCU UR7, c[0x0][0x398] ;  /* 0x00007300ff0777ac */ /* 0x000e220008000800 */
[----:B------:R-:W-:Y:S01]  /*0a10*/  VIADD R10, R0, UR6 ;  /* 0x00000006000a7c36 */ /* 0x000fe20008000000 */
[----:B------:R-:W1:Y:S03]  /*0a20*/  LDCU.64 UR16, c[0x0][0x380] ;  /* 0x00007000ff1077ac */ /* 0x000e660008000a00 */
[----:B------:R-:W-:Y:S01]  /*0a30*/  VIADD R13, R10, 0x1 ;  /* 0x000000010a0d7836 */ /* 0x000fe20000000000 */
[----:B------:R-:W-:-:S04]  /*0a40*/  SHF.R.S32.HI R2, RZ, 0x1f, R10 ;  /* 0x0000001fff027819 */ /* 0x000fc8000001140a */
[----:B------:R-:W-:Y:S02]  /*0a50*/  SHF.R.S32.HI R11, RZ, 0x1f, R13 ;  /* 0x0000001fff0b7819 */ /* 0x000fe4000001140d */
[----:B0-----:R-:W-:Y:S01]  /*0a60*/  ISETP.GE.AND P0, PT, R10, UR7, PT ;  /* 0x000000070a007c0c */ /* 0x001fe2000bf06270 */
[----:B------:R-:W-:Y:S01]  /*0a70*/  IMAD R12, R9, UR7, R10 ;  /* 0x00000007090c7c24 */ /* 0x000fe2000f8e020a */
[----:B------:R-:W-:Y:S02]  /*0a80*/  LOP3.LUT R2, R2, UR7, RZ, 0xc0, !PT ;  /* 0x0000000702027c12 */ /* 0x000fe4000f8ec0ff */
[----:B------:R-:W-:Y:S02]  /*0a90*/  LOP3.LUT R11, R11, UR7, RZ, 0xc0, !PT ;  /* 0x000000070b0b7c12 */ /* 0x000fe4000f8ec0ff */
[----:B------:R-:W-:Y:S01]  /*0aa0*/  SEL R3, R2, UR10, !P0 ;  /* 0x0000000a02037c07 */ /* 0x000fe2000c000000 */
[C---:B------:R-:W-:Y:S01]  /*0ab0*/  VIADD R2, R10.reuse, 0x2 ;  /* 0x000000020a027836 */ /* 0x040fe20000000000 */
[----:B------:R-:W-:Y:S01]  /*0ac0*/  ISETP.GE.AND P0, PT, R13, UR7, PT ;  /* 0x000000070d007c0c */ /* 0x000fe2000bf06270 */
[----:B------:R-:W-:-:S02]  /*0ad0*/  VIADD R10, R10, 0x3 ;  /* 0x000000030a0a7836 */ /* 0x000fc40000000000 */
[----:B------:R-:W-:Y:S01]  /*0ae0*/  IMAD.IADD R3, R3, 0x1, R12 ;  /* 0x0000000103037824 */ /* 0x000fe200078e020c */
[----:B------:R-:W-:Y:S02]  /*0af0*/  SHF.R.S32.HI R13, RZ, 0x1f, R2 ;  /* 0x0000001fff0d7819 */ /* 0x000fe40000011402 */
[----:B------:R-:W-:Y:S02]  /*0b00*/  SEL R11, R11, UR10, !P0 ;  /* 0x0000000a0b0b7c07 */ /* 0x000fe4000c000000 */
[----:B------:R-:W-:Y:S02]  /*0b10*/  ISETP.GE.AND P1, PT, R2, UR7, PT ;  /* 0x0000000702007c0c */ /* 0x000fe4000bf26270 */
[----:B-1----:R-:W-:Y:S02]  /*0b20*/  IADD3 R2, P0, PT, R3, UR16, RZ ;  /* 0x0000001003027c10 */ /* 0x002fe4000ff1e0ff */
[----:B------:R-:W-:Y:S02]  /*0b30*/  LOP3.LUT R13, R13, UR7, RZ, 0xc0, !PT ;  /* 0x000000070d0d7c12 */ /* 0x000fe4000f8ec0ff */
[----:B------:R-:W-:-:S02]  /*0b40*/  IADD3 R11, PT, PT, R12, 0x1, R11 ;  /* 0x000000010c0b7810 */ /* 0x000fc40007ffe00b */
[----:B------:R-:W-:Y:S02]  /*0b50*/  LEA.HI.X.SX32 R3, R3, UR17, 0x1, P0 ;  /* 0x0000001103037c11 */ /* 0x000fe400080f0eff */
[----:B------:R-:W-:Y:S02]  /*0b60*/  SHF.R.S32.HI R14, RZ, 0x1f, R10 ;  /* 0x0000001fff0e7819 */ /* 0x000fe4000001140a */
[----:B------:R-:W-:Y:S02]  /*0b70*/  ISETP.GE.AND P0, PT, R10, UR7, PT ;  /* 0x000000070a007c0c */ /* 0x000fe4000bf06270 */
[----:B------:R-:W-:Y:S01]  /*0b80*/  SEL R13, R13, UR10, !P1 ;  /* 0x0000000a0d0d7c07 */ /* 0x000fe2000c800000 */
[----:B------:R0:W2:Y:S01]  /*0b90*/  LDG.E.U8 R3, desc[UR12][R2.64] ;  /* 0x0000000c02037981 */ /* 0x0000a2000c1e1100 */
[----:B------:R-:W-:Y:S02]  /*0ba0*/  IADD3 R10, P1, PT, R11, UR16, RZ ;  /* 0x000000100b0a7c10 */ /* 0x000fe4000ff3e0ff */
[----:B------:R-:W-:-:S02]  /*0bb0*/  LOP3.LUT R14, R14, UR7, RZ, 0xc0, !PT ;  /* 0x000000070e0e7c12 */ /* 0x000fc4000f8ec0ff */
[----:B------:R-:W-:Y:S02]  /*0bc0*/  LEA.HI.X.SX32 R11, R11, UR17, 0x1, P1 ;  /* 0x000000110b0b7c11 */ /* 0x000fe400088f0eff */
[----:B------:R-:W-:Y:S02]  /*0bd0*/  IADD3 R13, PT, PT, R12, 0x2, R13 ;  /* 0x000000020c0d7810 */ /* 0x000fe40007ffe00d */
[----:B------:R-:W-:Y:S02]  /*0be0*/  SEL R15, R14, UR10, !P0 ;  /* 0x0000000a0e0f7c07 */ /* 0x000fe4000c000000 */
[C---:B------:R-:W-:Y:S01]  /*0bf0*/  IADD3 R14, P0, PT, R13.reuse, UR16, RZ ;  /* 0x000000100d0e7c10 */ /* 0x040fe2000ff1e0ff */
[----:B------:R-:W3:Y:S01]  /*0c00*/  LDG.E.U8 R11, desc[UR12][R10.64] ;  /* 0x0000000c0a0b7981 */ /* 0x000ee2000c1e1100 */
[----:B------:R-:W-:Y:S02]  /*0c10*/  IADD3 R16, PT, PT, R12, 0x3, R15 ;  /* 0x000000030c107810 */ /* 0x000fe40007ffe00f */
[----:B------:R-:W-:-:S02]  /*0c20*/  LEA.HI.X.SX32 R15, R13, UR17, 0x1, P0 ;  /* 0x000000110d0f7c11 */ /* 0x000fc400080f0eff */
[----:B------:R-:W-:-:S04]  /*0c30*/  IADD3 R12, P0, PT, R16, UR16, RZ ;  /* 0x00000010100c7c10 */ /* 0x000fc8000ff1e0ff */
[----:B------:R-:W-:Y:S01]  /*0c40*/  LEA.HI.X.SX32 R13, R16, UR17, 0x1, P0 ;  /* 0x00000011100d7c11 */ /* 0x000fe200080f0eff */
[----:B------:R-:W4:Y:S05]  /*0c50*/  LDG.E.U8 R15, desc[UR12][R14.64] ;  /* 0x0000000c0e0f7981 */ /* 0x000f2a000c1e1100 */
[----:B------:R-:W4:Y:S01]  /*0c60*/  LDG.E.U8 R13, desc[UR12][R12.64] ;  /* 0x0000000c0c0d7981 */ /* 0x000f22000c1e1100 */
[----:B0-----:R-:W-:Y:S01]  /*0c70*/  VIADD R2, R8, 0x1 ;  /* 0x0000000108027836 */ /* 0x001fe20000000000 */
[----:B------:R-:W-:Y:S01]  /*0c80*/  UIADD3 UR6, UPT, UPT, UR6, 0x4, URZ ;  /* 0x0000000406067890 */ /* 0x000fe2000fffe0ff */
[-C--:B--2--5:R-:W-:Y:S02]  /*0c90*/  ISETP.GE.U32.AND P0, PT, R3, R6.reuse, PT ;  /* 0x000000060300720c */ /* 0x0a4fe40003f06070 */
[----:B---3--:R-:W-:-:S11]  /*0ca0*/  ISETP.GE.U32.AND P1, PT, R11, R6, PT ;  /* 0x000000060b00720c */ /* 0x008fd60003f26070 */
[----:B------:R-:W-:-:S04]  /*0cb0*/  @P0 IMAD.MOV R2, RZ, RZ, R8 ;  /* 0x000000ffff020224 */ /* 0x000fc800078e0208 */
[----:B------:R-:W-:Y:S01]  /*0cc0*/  VIADD R3, R2, 0x1 ;  /* 0x0000000102037836 */ /* 0x000fe20000000000 */
[-C--:B----4-:R-:W-:Y:S01]  /*0cd0*/  ISETP.GE.U32.AND P0, PT, R15, R6.reuse, PT ;  /* 0x000000060f00720c */ /* 0x090fe20003f06070 */
[----:B------:R-:W-:Y:S01]  /*0ce0*/  @P1 IMAD.MOV R3, RZ, RZ, R2 ;  /* 0x000000ffff031224 */ /* 0x000fe200078e0202 */
[----:B------:R-:W-:-:S03]  /*0cf0*/  ISETP.GE.U32.AND P1, PT, R13, R6, PT ;  /* 0x000000060d00720c */ /* 0x000fc60003f26070 */
[----:B------:R-:W-:-:S08]  /*0d00*/  VIADD R2, R3, 0x1 ;  /* 0x0000000103027836 */ /* 0x000fd00000000000 */
[----:B------:R-:W-:-:S04]  /*0d10*/  @P0 IMAD.MOV R2, RZ, RZ, R3 ;  /* 0x000000ffff020224 */ /* 0x000fc800078e0203 */
[----:B------:R-:W-:Y:S02]  /*0d20*/  VIADD R8, R2, 0x1 ;  /* 0x0000000102087836 */ /* 0x000fe40000000000 */
[----:B------:R-:W-:-:S07]  /*0d30*/  @P1 IMAD.MOV R8, RZ, RZ, R2 ;  /* 0x000000ffff081224 */ /* 0x000fce00078e0202 */
.L_x_3:
[----:B------:R-:W-:Y:S05]  /*0d40*/  BRA.U !UP1, `(.L_x_4) ;  /* 0x0000000109707547 */ /* 0x000fea000b800000 */
[----:B------:R-:W0:Y:S01]  /*0d50*/  LDCU UR7, c[0x0][0x398] ;  /* 0x00007300ff0777ac */ /* 0x000e220008000800 */
[----:B------:R-:W-:Y:S01]  /*0d60*/  VIADD R2, R0, UR6 ;  /* 0x0000000600027c36 */ /* 0x000fe20008000000 */
[----:B------:R-:W1:Y:S03]  /*0d70*/  LDCU.64 UR16, c[0x0][0x380] ;  /* 0x00007000ff1077ac */ /* 0x000e660008000a00 */
[C---:B------:R-:W-:Y:S01]  /*0d80*/  VIADD R11, R2.reuse, 0x1 ;  /* 0x00000001020b7836 */ /* 0x040fe20000000000 */
[--C-:B------:R-:W-:Y:S02]  /*0d90*/  SHF.R.S32.HI R3, RZ, 0x1f, R2.reuse ;  /* 0x0000001fff037819 */ /* 0x100fe40000011402 */
[----:B0-----:R-:W-:Y:S01]  /*0da0*/  ISETP.GE.AND P0, PT, R2, UR7, PT ;  /* 0x0000000702007c0c */ /* 0x001fe2000bf06270 */
[----:B------:R-:W-:Y:S01]  /*0db0*/  IMAD R10, R9, UR7, R2 ;  /* 0x00000007090a7c24 */ /* 0x000fe2000f8e0202 */
[----:B------:R-:W-:-:S02]  /*0dc0*/  LOP3.LUT R3, R3, UR7, RZ, 0xc0, !PT ;  /* 0x0000000703037c12 */ /* 0x000fc4000f8ec0ff */
[----:B------:R-:W-:Y:S02]  /*0dd0*/  SHF.R.S32.HI R2, RZ, 0x1f, R11 ;  /* 0x0000001fff027819 */ /* 0x000fe4000001140b */
[----:B------:R-:W-:Y:S02]  /*0de0*/  SEL R3, R3, UR10, !P0 ;  /* 0x0000000a03037c07 */ /* 0x000fe4000c000000 */
[----:B------:R-:W-:Y:S02]  /*0df0*/  ISETP.GE.AND P0, PT, R11, UR7, PT ;  /* 0x000000070b007c0c */ /* 0x000fe4000bf06270 */
[----:B------:R-:W-:Y:S01]  /*0e00*/  LOP3.LUT R2, R2, UR7, RZ, 0xc0, !PT ;  /* 0x0000000702027c12 */ /* 0x000fe2000f8ec0ff */
[----:B------:R-:W-:-:S03]  /*0e10*/  IMAD.IADD R3, R3, 0x1, R10 ;  /* 0x0000000103037824 */ /* 0x000fc600078e020a */
[----:B------:R-:W-:Y:S02]  /*0e20*/  SEL R11, R2, UR10, !P0 ;  /* 0x0000000a020b7c07 */ /* 0x000fe4000c000000 */
[C---:B-1----:R-:W-:Y:S02]  /*0e30*/  IADD3 R2, P0, PT, R3.reuse, UR16, RZ ;  /* 0x0000001003027c10 */ /* 0x042fe4000ff1e0ff */
[----:B------:R-:W-:Y:S02]  /*0e40*/  IADD3 R11, PT, PT, R10, 0x1, R11 ;  /* 0x000000010a0b7810 */ /* 0x000fe40007ffe00b */
[----:B------:R-:W-:Y:S02]  /*0e50*/  LEA.HI.X.SX32 R3, R3, UR17, 0x1, P0 ;  /* 0x0000001103037c11 */ /* 0x000fe400080f0eff */
[----:B------:R-:W-:-:S04]  /*0e60*/  IADD3 R10, P0, PT, R11, UR16, RZ ;  /* 0x000000100b0a7c10 */ /* 0x000fc8000ff1e0ff */
[----:B------:R-:W-:Y:S01]  /*0e70*/  LEA.HI.X.SX32 R11, R11, UR17, 0x1, P0 ;  /* 0x000000110b0b7c11 */ /* 0x000fe200080f0eff */
[----:B------:R-:W2:Y:S05]  /*0e80*/  LDG.E.U8 R3, desc[UR12][R2.64] ;  /* 0x0000000c02037981 */ /* 0x000eaa000c1e1100 */
[----:B------:R-:W3:Y:S01]  /*0e90*/  LDG.E.U8 R11, desc[UR12][R10.64] ;  /* 0x0000000c0a0b7981 */ /* 0x000ee2000c1e1100 */
[----:B------:R-:W-:Y:S01]  /*0ea0*/  VIADD R12, R8, 0x1 ;  /* 0x00000001080c7836 */ /* 0x000fe20000000000 */
[----:B------:R-:W-:Y:S01]  /*0eb0*/  UIADD3 UR6, UPT, UPT, UR6, 0x2, URZ ;  /* 0x0000000206067890 */ /* 0x000fe2000fffe0ff */
[-C--:B--2--5:R-:W-:Y:S02]  /*0ec0*/  ISETP.GE.U32.AND P0, PT, R3, R6.reuse, PT ;  /* 0x000000060300720c */ /* 0x0a4fe40003f06070 */
[----:B---3--:R-:W-:-:S11]  /*0ed0*/  ISETP.GE.U32.AND P1, PT, R11, R6, PT ;  /* 0x000000060b00720c */ /* 0x008fd60003f26070 */
[----:B------:R-:W-:-:S04]  /*0ee0*/  @P0 IMAD.MOV R12, RZ, RZ, R8 ;  /* 0x000000ffff0c0224 */ /* 0x000fc800078e0208 */
[----:B------:R-:W-:Y:S02]  /*0ef0*/  VIADD R8, R12, 0x1 ;  /* 0x000000010c087836 */ /* 0x000fe40000000000 */
[----:B------:R-:W-:-:S07]  /*0f00*/  @P1 IMAD.MOV R8, RZ, RZ, R12 ;  /* 0x000000ffff081224 */ /* 0x000fce00078e020c */
.L_x_4:
[----:B------:R-:W0:Y:S01]  /*0f10*/  LDCU UR7, c[0x0][0x398] ;  /* 0x00007300ff0777ac */ /* 0x000e220008000800 */
[----:B------:R-:W-:Y:S01]  /*0f20*/  VIADD R2, R0, UR6 ;  /* 0x0000000600027c36 */ /* 0x000fe20008000000 */
[----:B------:R-:W1:Y:S04]  /*0f30*/  LDCU.64 UR16, c[0x0][0x380] ;  /* 0x00007000ff1077ac */ /* 0x000e680008000a00 */
[--C-:B------:R-:W-:Y:S02]  /*0f40*/  SHF.R.S32.HI R3, RZ, 0x1f, R2.reuse ;  /* 0x0000001fff037819 */ /* 0x100fe40000011402 */
[----:B0-----:R-:W-:Y:S01]  /*0f50*/  ISETP.GE.AND P0, PT, R2, UR7, PT ;  /* 0x0000000702007c0c */ /* 0x001fe2000bf06270 */
[----:B------:R-:W-:Y:S01]  /*0f60*/  IMAD R2, R9, UR7, R2 ;  /* 0x0000000709027c24 */ /* 0x000fe2000f8e0202 */
[----:B------:R-:W-:-:S04]  /*0f70*/  LOP3.LUT R3, R3, UR7, RZ, 0xc0, !PT ;  /* 0x0000000703037c12 */ /* 0x000fc8000f8ec0ff */
[----:B------:R-:W-:-:S05]  /*0f80*/  SEL R3, R3, UR10, !P0 ;  /* 0x0000000a03037c07 */ /* 0x000fca000c000000 */
[----:B------:R-:W-:-:S05]  /*0f90*/  IMAD.IADD R3, R3, 0x1, R2 ;  /* 0x0000000103037824 */ /* 0x000fca00078e0202 */
[----:B-1----:R-:W-:-:S04]  /*0fa0*/  IADD3 R2, P0, PT, R3, UR16, RZ ;  /* 0x0000001003027c10 */ /* 0x002fc8000ff1e0ff */
[----:B------:R-:W-:-:S06]  /*0fb0*/  LEA.HI.X.SX32 R3, R3, UR17, 0x1, P0 ;  /* 0x0000001103037c11 */ /* 0x000fcc00080f0eff */
[----:B------:R-:W2:Y:S01]  /*0fc0*/  LDG.E.U8 R3, desc[UR12][R2.64] ;  /* 0x0000000c02037981 */ /* 0x000ea2000c1e1100 */
[----:B------:R-:W-:Y:S01]  /*0fd0*/  UISETP.NE.AND UP1, UPT, UR4, UR14, UPT ;  /* 0x0000000e0400728c */ /* 0x000fe2000bf25270 */
[----:B------:R-:W-:Y:S01]  /*0fe0*/  VIADD R9, R8, 0x1 ;  /* 0x0000000108097836 */ /* 0x000fe20000000000 */
[----:B------:R-:W-:Y:S01]  /*0ff0*/  UIADD3 UR4, UPT, UPT, UR4, 0x1, URZ ;  /* 0x0000000104047890 */ /* 0x000fe2000fffe0ff */
[----:B--2--5:R-:W-:-:S13]  /*1000*/  ISETP.GE.U32.AND P0, PT, R3, R6, PT ;  /* 0x000000060300720c */ /* 0x024fda0003f06070 */
[----:B------:R-:W-:-:S04]  /*1010*/  @P0 IMAD.MOV R9, RZ, RZ, R8 ;  /* 0x000000ffff090224 */ /* 0x000fc800078e0208 */
[----:B------:R-:W-:Y:S01]  /*1020*/  IMAD.MOV.U32 R8, RZ, RZ, R9 ;  /* 0x000000ffff087224 */ /* 0x000fe200078e0009 */
[----:B------:R-:W-:Y:S06]  /*1030*/  BRA.U UP1, `(.L_x_5) ;  /* 0xfffffff101787547 */ /* 0x000fec000b83ffff */
[----:B------:R-:W-:-:S07]  /*1040*/  PRMT R2, R8, 0x7610, R2 ;  /* 0x0000761008027816 */ /* 0x000fce0000000002 */
.L_x_0:
[----:B------:R-:W0:Y:S02]  /*1050*/  LDCU.64 UR4, c[0x0][0x388] ;  /* 0x00007100ff0477ac */ /* 0x000e240008000a00 */
[----:B0-----:R-:W-:-:S04]  /*1060*/  IADD3 R4, P0, PT, R4, UR4, RZ ;  /* 0x0000000404047c10 */ /* 0x001fc8000ff1e0ff */
[----:B------:R-:W-:-:S05]  /*1070*/  IADD3.X R5, PT, PT, R20, UR5, RZ, P0, !PT ;  /* 0x0000000514057c10 */ /* 0x000fca00087fe4ff */
[----:B------:R-:W-:Y:S01]  /*1080*/  STG.E.U8 desc[UR12][R4.64], R2 ;  /* 0x0000000204007986 */ /* 0x000fe2000c10110c */
[----:B------:R-:W-:Y:S05]  /*1090*/  EXIT ;  /* 0x000000000000794d */ /* 0x000fea0003800000 */
.L_x_6:
[----:B------:R-:W-:-:S00]  /*10a0*/  BRA `(.L_x_6) ;  /* 0xfffffffc00fc7947 */ /* 0x000fc0000383ffff */
[----:B------:R-:W-:-:S00]  /*10b0*/  NOP ;  /* 0x0000000000007918 */ /* 0x000fc00000000000 */
        /* <DEDUP_REMOVED lines=12> */
.L_x_7:


//--------------------- .nv.shared.reserved.0     --------------------------
	.section	.nv.shared.reserved.0,"aw",@nobits
	.weak		__nv_reservedSMEM_offset_0_alias
	.size		__nv_reservedSMEM_offset_0_alias, 0, 64
	.other		__nv_reservedSMEM_offset_0_alias,@"STO_CUDA_RESERVED_SHARED STV_DEFAULT"
__nv_reservedSMEM_offset_0_alias:
	.zero		0
	.zero		64


//--------------------- .nv.constant0._Z17calculateRankFiltPKhPhiii --------------------------
	.section	.nv.constant0._Z17calculateRankFiltPKhPhiii,"a",@progbits
	.sectionflags	@""
	.align	4
.nv.constant0._Z17calculateRankFiltPKhPhiii:
	.zero		924


//--------------------- SYMBOLS --------------------------

	.type		.nv.reservedSmem.offset0,@object
	.size		.nv.reservedSmem.offset0,0x4
